	.headerflags	@"EF_CUDA_TEXMODE_UNIFIED EF_CUDA_64BIT_ADDRESS EF_CUDA_ACCELERATORS EF_CUDA_SM90 EF_CUDA_VIRTUAL_SM(EF_CUDA_SM90)"
	.elftype	@"ET_EXEC"


//--------------------- .nv.info                  --------------------------
	.section	.nv.info,"",@"SHT_CUDA_INFO"
	.align	4


	//----- nvinfo : EIATTR_REGCOUNT
	.align		4
        /*0000*/ 	.byte	0x04, 0x2f
        /*0002*/ 	.short	(.L_3 - .L_2)
	.align		4
.L_2:
        /*0004*/ 	.word	index@(triton_poi_fused__native_batch_norm_legit_no_training_add_constant_pad_nd_36)
        /*0008*/ 	.word	0x0000001a


	//----- nvinfo : EIATTR_MIN_STACK_SIZE
	.align		4
.L_3:
        /*000c*/ 	.byte	0x04, 0x12
        /*000e*/ 	.short	(.L_5 - .L_4)
	.align		4
.L_4:
        /*0010*/ 	.word	index@(triton_poi_fused__native_batch_norm_legit_no_training_add_constant_pad_nd_36)
        /*0014*/ 	.word	0x00000000


	//----- nvinfo : EIATTR_FRAME_SIZE
	.align		4
.L_5:
        /*0018*/ 	.byte	0x04, 0x11
        /*001a*/ 	.short	(.L_7 - .L_6)
	.align		4
.L_6:
        /*001c*/ 	.word	index@(triton_poi_fused__native_batch_norm_legit_no_training_add_constant_pad_nd_36)
        /*0020*/ 	.word	0x00000000


	//----- nvinfo : EIATTR_MIN_STACK_SIZE
	.align		4
.L_7:
        /*0024*/ 	.byte	0x04, 0x12
        /*0026*/ 	.short	(.L_9 - .L_8)
	.align		4
.L_8:
        /*0028*/ 	.word	index@(triton_poi_fused__native_batch_norm_legit_no_training_add_constant_pad_nd_36)
        /*002c*/ 	.word	0x00000000
.L_9:


//--------------------- .nv.info.triton_poi_fused__native_batch_norm_legit_no_training_add_constant_pad_nd_36 --------------------------
	.section	.nv.info.triton_poi_fused__native_batch_norm_legit_no_training_add_constant_pad_nd_36,"",@"SHT_CUDA_INFO"
	.sectionflags	@""
	.align	4


	//----- nvinfo : EIATTR_CUDA_API_VERSION
	.align		4
        /*0000*/ 	.byte	0x04, 0x37
        /*0002*/ 	.short	(.L_11 - .L_10)
.L_10:
        /*0004*/ 	.word	0x0000007c


	//----- nvinfo : EIATTR_KPARAM_INFO
	.align		4
.L_11:
        /*0008*/ 	.byte	0x04, 0x17
        /*000a*/ 	.short	(.L_13 - .L_12)
.L_12:
        /*000c*/ 	.word	0x00000000
        /*0010*/ 	.short	0x0007
        /*0012*/ 	.short	0x0038
        /*0014*/ 	.byte	0x00, 0xf0, 0x11, 0x00


	//----- nvinfo : EIATTR_KPARAM_INFO
	.align		4
.L_13:
        /*0018*/ 	.byte	0x04, 0x17
        /*001a*/ 	.short	(.L_15 - .L_14)
.L_14:
        /*001c*/ 	.word	0x00000000
        /*0020*/ 	.short	0x0006
        /*0022*/ 	.short	0x0030
        /*0024*/ 	.byte	0x00, 0xf4, 0x21, 0x00


	//----- nvinfo : EIATTR_KPARAM_INFO
	.align		4
.L_15:
        /*0028*/ 	.byte	0x04, 0x17
        /*002a*/ 	.short	(.L_17 - .L_16)
.L_16:
        /*002c*/ 	.word	0x00000000
        /*0030*/ 	.short	0x0005
        /*0032*/ 	.short	0x0028
        /*0034*/ 	.byte	0x00, 0xf4, 0x21, 0x00


	//----- nvinfo : EIATTR_KPARAM_INFO
	.align		4
.L_17:
        /*0038*/ 	.byte	0x04, 0x17
        /*003a*/ 	.short	(.L_19 - .L_18)
.L_18:
        /*003c*/ 	.word	0x00000000
        /*0040*/ 	.short	0x0004
        /*0042*/ 	.short	0x0020
        /*0044*/ 	.byte	0x00, 0xf4, 0x21, 0x00


	//----- nvinfo : EIATTR_KPARAM_INFO
	.align		4
.L_19:
        /*0048*/ 	.byte	0x04, 0x17
        /*004a*/ 	.short	(.L_21 - .L_20)
.L_20:
        /*004c*/ 	.word	0x00000000
        /*0050*/ 	.short	0x0003
        /*0052*/ 	.short	0x0018
        /*0054*/ 	.byte	0x00, 0xf4, 0x21, 0x00


	//----- nvinfo : EIATTR_KPARAM_INFO
	.align		4
.L_21:
        /*0058*/ 	.byte	0x04, 0x17
        /*005a*/ 	.short	(.L_23 - .L_22)
.L_22:
        /*005c*/ 	.word	0x00000000
        /*0060*/ 	.short	0x0002
        /*0062*/ 	.short	0x0010
        /*0064*/ 	.byte	0x00, 0xf4, 0x21, 0x00


	//----- nvinfo : EIATTR_KPARAM_INFO
	.align		4
.L_23:
        /*0068*/ 	.byte	0x04, 0x17
        /*006a*/ 	.short	(.L_25 - .L_24)
.L_24:
        /*006c*/ 	.word	0x00000000
        /*0070*/ 	.short	0x0001
        /*0072*/ 	.short	0x0008
        /*0074*/ 	.byte	0x00, 0xf4, 0x21, 0x00


	//----- nvinfo : EIATTR_KPARAM_INFO
	.align		4
.L_25:
        /*0078*/ 	.byte	0x04, 0x17
        /*007a*/ 	.short	(.L_27 - .L_26)
.L_26:
        /*007c*/ 	.word	0x00000000
        /*0080*/ 	.short	0x0000
        /*0082*/ 	.short	0x0000
        /*0084*/ 	.byte	0x00, 0xf4, 0x21, 0x00


	//----- nvinfo : EIATTR_SPARSE_MMA_MASK
	.align		4
.L_27:
        /*0088*/ 	.byte	0x03, 0x50
        /*008a*/ 	.short	0x0000


	//----- nvinfo : EIATTR_MAXREG_COUNT
	.align		4
        /*008c*/ 	.byte	0x03, 0x1b
        /*008e*/ 	.short	0x00ff


	//----- nvinfo : EIATTR_EXIT_INSTR_OFFSETS
	.align		4
        /*0090*/ 	.byte	0x04, 0x1c
        /*0092*/ 	.short	(.L_29 - .L_28)


	//   ....[0]....
.L_28:
        /*0094*/ 	.word	0x00000680


	//----- nvinfo : EIATTR_REQNTID
	.align		4
.L_29:
        /*0098*/ 	.byte	0x04, 0x10
        /*009a*/ 	.short	(.L_31 - .L_30)
.L_30:
        /*009c*/ 	.word	0x00000100
        /*00a0*/ 	.word	0x00000001
        /*00a4*/ 	.word	0x00000001


	//----- nvinfo : EIATTR_CBANK_PARAM_SIZE
	.align		4
.L_31:
        /*00a8*/ 	.byte	0x03, 0x19
        /*00aa*/ 	.short	0x003c


	//----- nvinfo : EIATTR_PARAM_CBANK
	.align		4
        /*00ac*/ 	.byte	0x04, 0x0a
        /*00ae*/ 	.short	(.L_33 - .L_32)
	.align		4
.L_32:
        /*00b0*/ 	.word	index@(.nv.constant0.triton_poi_fused__native_batch_norm_legit_no_training_add_constant_pad_nd_36)
        /*00b4*/ 	.short	0x0210
        /*00b6*/ 	.short	0x003c


	//----- nvinfo : EIATTR_SW_WAR
	.align		4
.L_33:
        /*00b8*/ 	.byte	0x04, 0x36
        /*00ba*/ 	.short	(.L_35 - .L_34)
.L_34:
        /*00bc*/ 	.word	0x00000008
.L_35:


//--------------------- .nv.callgraph             --------------------------
	.section	.nv.callgraph,"",@"SHT_CUDA_CALLGRAPH"
	.align	4
	.sectionentsize	8
	.align		4
        /*0000*/ 	.word	0x00000000
	.align		4
        /*0004*/ 	.word	0xffffffff
	.align		4
        /*0008*/ 	.word	0x00000000
	.align		4
        /*000c*/ 	.word	0xfffffffe
	.align		4
        /*0010*/ 	.word	0x00000000
	.align		4
        /*0014*/ 	.word	0xfffffffd
	.align		4
        /*0018*/ 	.word	0x00000000
	.align		4
        /*001c*/ 	.word	0xfffffffc


//--------------------- .nv.constant4             --------------------------
	.section	.nv.constant4,"a",@progbits
	.align	8
	.align		8
.nv.constant4:
        /*0000*/ 	.dword	_$_str
	.align		8
        /*0008*/ 	.dword	_$_str_$_2


//--------------------- .text.triton_poi_fused__native_batch_norm_legit_no_training_add_constant_pad_nd_36 --------------------------
	.section	.text.triton_poi_fused__native_batch_norm_legit_no_training_add_constant_pad_nd_36,"ax",@progbits
	.align	128
        .global         triton_poi_fused__native_batch_norm_legit_no_training_add_constant_pad_nd_36
        .type           triton_poi_fused__native_batch_norm_legit_no_training_add_constant_pad_nd_36,@function
        .size           triton_poi_fused__native_batch_norm_legit_no_training_add_constant_pad_nd_36,(.L_x_1 - triton_poi_fused__native_batch_norm_legit_no_training_add_constant_pad_nd_36)
        .other          triton_poi_fused__native_batch_norm_legit_no_training_add_constant_pad_nd_36,@"STO_CUDA_ENTRY STV_DEFAULT"
triton_poi_fused__native_batch_norm_legit_no_training_add_constant_pad_nd_36:
.text.triton_poi_fused__native_batch_norm_legit_no_training_add_constant_pad_nd_36:
[----:B------:R-:W-:Y:S01]  /*0000*/  LDC R1, c[0x0][0x28] ;  /* 0x00000a00ff017b82 */ /* 0x000fe20000000800 */
[----:B------:R-:W1:Y:S07]  /*0010*/  S2R R0, SR_TID.X ;  /* 0x0000000000007919 */ /* 0x000e6e0000002100 */
[----:B------:R-:W2:Y:S01]  /*0020*/  LDC.64 R4, c[0x0][0x228] ;  /* 0x00008a00ff047b82 */ /* 0x000ea20000000a00 */
[----:B------:R-:W-:Y:S01]  /*0030*/  ULDC.64 UR4, c[0x0][0x208] ;  /* 0x0000820000047ab9 */ /* 0x000fe20000000a00 */
[----:B------:R-:W-:Y:S01]  /*0040*/  ULDC.64 UR6, c[0x0][0x218] ;  /* 0x0000860000067ab9 */ /* 0x000fe20000000a00 */
[----:B------:R-:W3:Y:S05]  /*0050*/  S2R R3, SR_CTAID.X ;  /* 0x0000000000037919 */ /* 0x000eea0000002500 */
[----:B------:R-:W4:Y:S08]  /*0060*/  LDC.64 R12, c[0x0][0x220] ;  /* 0x00008800ff0c7b82 */ /* 0x000f300000000a00 */
[----:B------:R-:W5:Y:S01]  /*0070*/  LDC.64 R14, c[0x0][0x238] ;  /* 0x00008e00ff0e7b82 */ /* 0x000f620000000a00 */
[----:B-1----:R-:W-:-:S05]  /*0080*/  IMAD.SHL.U32 R0, R0, 0x2, RZ ;  /* 0x0000000200007824 */ /* 0x002fca00078e00ff */
[----:B------:R-:W-:-:S05]  /*0090*/  LOP3.LUT R0, R0, 0x1fe, RZ, 0xc0, !PT ;  /* 0x000001fe00007812 */ /* 0x000fca00078ec0ff */
[----:B---3--:R-:W-:-:S04]  /*00a0*/  IMAD R0, R3, 0x200, R0 ;  /* 0x0000020003007824 */ /* 0x008fc800078e0200 */
[----:B------:R-:W-:-:S05]  /*00b0*/  IMAD.HI R6, R0, 0x66666667, RZ ;  /* 0x6666666700067827 */ /* 0x000fca00078e02ff */
[----:B------:R-:W-:-:S04]  /*00c0*/  SHF.R.U32.HI R7, RZ, 0x1f, R6 ;  /* 0x0000001fff077819 */ /* 0x000fc80000011606 */
[CC--:B------:R-:W-:Y:S02]  /*00d0*/  LEA.HI.SX32 R9, R6.reuse, R7.reuse, 0x16 ;  /* 0x0000000706097211 */ /* 0x0c0fe400078fb2ff */
[----:B------:R-:W-:Y:S02]  /*00e0*/  LEA.HI.SX32 R3, R6, R7, 0x1a ;  /* 0x0000000706037211 */ /* 0x000fe400078fd2ff */
[----:B------:R-:W-:Y:S02]  /*00f0*/  LEA.HI R2, R9, R9, RZ, 0x4 ;  /* 0x0000000909027211 */ /* 0x000fe400078f20ff */
[----:B------:R-:W-:Y:S02]  /*0100*/  LEA.HI R8, R3, R3, RZ, 0x4 ;  /* 0x0000000303087211 */ /* 0x000fe400078f20ff */
[----:B------:R-:W-:Y:S02]  /*0110*/  LOP3.LUT R2, R2, 0xfffffff0, RZ, 0xc0, !PT ;  /* 0xfffffff002027812 */ /* 0x000fe400078ec0ff */
[----:B------:R-:W-:-:S03]  /*0120*/  LOP3.LUT R8, R8, 0xfffffff0, RZ, 0xc0, !PT ;  /* 0xfffffff008087812 */ /* 0x000fc600078ec0ff */
[----:B------:R-:W-:Y:S01]  /*0130*/  IMAD.IADD R10, R9, 0x1, -R2 ;  /* 0x00000001090a7824 */ /* 0x000fe200078e0a02 */
[----:B------:R-:W-:-:S03]  /*0140*/  IADD3 R8, R3, -0x4, -R8 ;  /* 0xfffffffc03087810 */ /* 0x000fc60007ffe808 */
[----:B------:R-:W-:-:S05]  /*0150*/  VIADD R11, R10, 0xfffffffc ;  /* 0xfffffffc0a0b7836 */ /* 0x000fca0000000000 */
[----:B------:R-:W-:-:S04]  /*0160*/  LOP3.LUT R8, R11, R8, RZ, 0xfc, !PT ;  /* 0x000000080b087212 */ /* 0x000fc800078efcff */
[----:B------:R-:W-:Y:S01]  /*0170*/  ISETP.GE.U32.AND P0, PT, R8, 0x8, PT ;  /* 0x000000080800780c */ /* 0x000fe20003f06070 */
[----:B------:R-:W-:Y:S01]  /*0180*/  IMAD R8, R3, -0xa0, R0 ;  /* 0xffffff6003087824 */ /* 0x000fe200078e0200 */
[----:B------:R-:W-:-:S03]  /*0190*/  CS2R R2, SRZ ;  /* 0x0000000000027805 */ /* 0x000fc6000001ff00 */
[----:B--2---:R-:W-:-:S08]  /*01a0*/  IMAD.WIDE R4, R8, 0x4, R4 ;  /* 0x0000000408047825 */ /* 0x004fd000078e0204 */
[----:B------:R1:W2:Y:S01]  /*01b0*/  @!P0 LDG.E.EL.64 R2, desc[UR4][R4.64] ;  /* 0x0000000404028981 */ /* 0x0002a2000c2e1b00 */
[----:B------:R-:W-:Y:S01]  /*01c0*/  LEA.HI.SX32 R6, R6, R7, 0x12 ;  /* 0x0000000706067211 */ /* 0x000fe200078f92ff */
[----:B------:R-:W-:Y:S02]  /*01d0*/  IMAD R9, R9, -0xa00, R0 ;  /* 0xfffff60009097824 */ /* 0x000fe400078e0200 */
[----:B----4-:R-:W-:-:S04]  /*01e0*/  IMAD.WIDE R12, R8, 0x4, R12 ;  /* 0x00000004080c7825 */ /* 0x010fc800078e020c */
[----:B------:R-:W-:Y:S02]  /*01f0*/  IMAD R7, R6, 0x2800, RZ ;  /* 0x0000280006077824 */ /* 0x000fe400078e02ff */
[----:B------:R-:W-:Y:S01]  /*0200*/  IMAD R6, R10, 0x500, RZ ;  /* 0x000005000a067824 */ /* 0x000fe200078e02ff */
[----:B-1----:R-:W-:Y:S01]  /*0210*/  CS2R R4, SRZ ;  /* 0x0000000000047805 */ /* 0x002fe2000001ff00 */
[----:B------:R-:W1:Y:S01]  /*0220*/  LDC.64 R10, c[0x0][0x230] ;  /* 0x00008c00ff0a7b82 */ /* 0x000e620000000a00 */
[--C-:B------:R-:W-:Y:S02]  /*0230*/  SHF.R.S32.HI R17, RZ, 0x1f, R7.reuse ;  /* 0x0000001fff117819 */ /* 0x100fe40000011407 */
[----:B------:R-:W-:Y:S02]  /*0240*/  IADD3 R7, P1, P2, R6, R9, R7 ;  /* 0x0000000906077210 */ /* 0x000fe40007a3e007 */
[----:B------:R-:W-:Y:S01]  /*0250*/  SHF.R.S32.HI R9, RZ, 0x1f, R9 ;  /* 0x0000001fff097819 */ /* 0x000fe20000011409 */
[----:B------:R3:W4:Y:S01]  /*0260*/  @!P0 LDG.E.EL.64 R4, desc[UR4][R12.64] ;  /* 0x000000040c048981 */ /* 0x000722000c2e1b00 */
[----:B------:R-:W-:Y:S01]  /*0270*/  SHF.R.S32.HI R6, RZ, 0x1f, R6 ;  /* 0x0000001fff067819 */ /* 0x000fe20000011406 */
[----:B------:R-:W-:-:S03]  /*0280*/  IMAD.SHL.U32 R20, R7, 0x4, RZ ;  /* 0x0000000407147824 */ /* 0x000fc600078e00ff */
[----:B------:R-:W-:Y:S02]  /*0290*/  IADD3.X R6, R6, R9, R17, P1, P2 ;  /* 0x0000000906067210 */ /* 0x000fe40000fe4411 */
[----:B------:R-:W-:Y:S02]  /*02a0*/  IADD3 R22, P1, R20, UR6, RZ ;  /* 0x0000000614167c10 */ /* 0x000fe4000ff3e0ff */
[----:B------:R-:W-:Y:S02]  /*02b0*/  SHF.L.U64.HI R16, R7, 0x2, R6 ;  /* 0x0000000207107819 */ /* 0x000fe40000010206 */
[----:B------:R-:W-:Y:S02]  /*02c0*/  CS2R R6, SRZ ;  /* 0x0000000000067805 */ /* 0x000fe4000001ff00 */
[----:B------:R-:W-:Y:S01]  /*02d0*/  IADD3.X R23, R16, UR7, RZ, P1, !PT ;  /* 0x0000000710177c10 */ /* 0x000fe20008ffe4ff */
[----:B-----5:R-:W-:Y:S01]  /*02e0*/  IMAD.WIDE R14, R8, 0x4, R14 ;  /* 0x00000004080e7825 */ /* 0x020fe200078e020e */
[----:B------:R-:W-:-:S03]  /*02f0*/  ULDC.64 UR6, c[0x0][0x210] ;  /* 0x0000840000067ab9 */ /* 0x000fc60000000a00 */
[----:B------:R-:W5:Y:S01]  /*0300*/  @!P0 LDG.E.64 R6, desc[UR4][R22.64+-0x5a00] ;  /* 0xffa6000416068981 */ /* 0x000f62000c1e1b00 */
[----:B-1----:R-:W-:Y:S01]  /*0310*/  IMAD.WIDE R18, R8, 0x4, R10 ;  /* 0x0000000408127825 */ /* 0x002fe200078e020a */
[----:B------:R-:W-:Y:S02]  /*0320*/  CS2R R8, SRZ ;  /* 0x0000000000087805 */ /* 0x000fe4000001ff00 */
[----:B------:R-:W-:Y:S02]  /*0330*/  CS2R R10, SRZ ;  /* 0x00000000000a7805 */ /* 0x000fe4000001ff00 */
[----:B------:R-:W-:Y:S02]  /*0340*/  IADD3 R20, P1, R20, UR6, RZ ;  /* 0x0000000614147c10 */ /* 0x000fe4000ff3e0ff */
[----:B---3--:R-:W-:Y:S01]  /*0350*/  CS2R R12, SRZ ;  /* 0x00000000000c7805 */ /* 0x008fe2000001ff00 */
[----:B------:R-:W3:Y:S01]  /*0360*/  @!P0 LDG.E.EL.64 R8, desc[UR4][R18.64] ;  /* 0x0000000412088981 */ /* 0x000ee2000c2e1b00 */
[----:B------:R-:W-:-:S03]  /*0370*/  IADD3.X R21, R16, UR7, RZ, P1, !PT ;  /* 0x0000000710157c10 */ /* 0x000fc60008ffe4ff */
[----:B------:R5:W3:Y:S04]  /*0380*/  @!P0 LDG.E.EL.64 R10, desc[UR4][R14.64] ;  /* 0x000000040e0a8981 */ /* 0x000ae8000c2e1b00 */
[----:B------:R-:W3:Y:S01]  /*0390*/  @!P0 LDG.E.64 R12, desc[UR4][R20.64+-0x5a00] ;  /* 0xffa60004140c8981 */ /* 0x000ee2000c1e1b00 */
[----:B--2---:R-:W-:Y:S02]  /*03a0*/  SEL R2, R2, RZ, !P0 ;  /* 0x000000ff02027207 */ /* 0x004fe40004000000 */
[----:B------:R-:W-:-:S03]  /*03b0*/  SEL R3, R3, RZ, !P0 ;  /* 0x000000ff03037207 */ /* 0x000fc60004000000 */
[----:B------:R-:W-:Y:S02]  /*03c0*/  FADD R2, R2, 9.9999997473787516356e-06 ;  /* 0x3727c5ac02027421 */ /* 0x000fe40000000000 */
[----:B------:R-:W-:Y:S02]  /*03d0*/  FADD R3, R3, 9.9999997473787516356e-06 ;  /* 0x3727c5ac03037421 */ /* 0x000fe40000000000 */
[----:B------:R-:W1:Y:S08]  /*03e0*/  MUFU.SQRT R16, R2 ;  /* 0x0000000200107308 */ /* 0x000e700000002000 */
[----:B------:R-:W2:Y:S01]  /*03f0*/  MUFU.SQRT R17, R3 ;  /* 0x0000000300117308 */ /* 0x000ea20000002000 */
[----:B-1----:R-:W-:-:S02]  /*0400*/  FSETP.GT.AND P1, PT, R16, 8.50705917302346158658e+37, PT ;  /* 0x7e8000001000780b */ /* 0x002fc40003f24000 */
[----:B------:R-:W-:Y:S02]  /*0410*/  FSETP.GEU.AND P3, PT, R16, 1.175494350822287508e-38, PT ;  /* 0x008000001000780b */ /* 0x000fe40003f6e000 */
[C---:B--2---:R-:W-:Y:S02]  /*0420*/  FSETP.GT.AND P2, PT, R17.reuse, 8.50705917302346158658e+37, PT ;  /* 0x7e8000001100780b */ /* 0x044fe40003f44000 */
[----:B------:R-:W-:-:S07]  /*0430*/  FSETP.GEU.AND P4, PT, R17, 1.175494350822287508e-38, PT ;  /* 0x008000001100780b */ /* 0x000fce0003f8e000 */
[----:B------:R-:W-:-:S04]  /*0440*/  @P1 FMUL R16, R16, 0.25 ;  /* 0x3e80000010101820 */ /* 0x000fc80000400000 */
[----:B------:R-:W-:Y:S01]  /*0450*/  @!P3 FMUL R16, R16, 16777216 ;  /* 0x4b8000001010b820 */ /* 0x000fe20000400000 */
[----:B------:R-:W-:-:S04]  /*0460*/  @P2 FMUL R17, R17, 0.25 ;  /* 0x3e80000011112820 */ /* 0x000fc80000400000 */
[----:B------:R-:W-:Y:S01]  /*0470*/  @!P4 FMUL R17, R17, 16777216 ;  /* 0x4b8000001111c820 */ /* 0x000fe20000400000 */
[----:B------:R-:W1:Y:S01]  /*0480*/  MUFU.RCP R16, R16 ;  /* 0x0000001000107308 */ /* 0x000e620000001000 */
[----:B------:R-:W-:Y:S01]  /*0490*/  IMAD.MOV.U32 R2, RZ, RZ, 0x3e800000 ;  /* 0x3e800000ff027424 */ /* 0x000fe200078e00ff */
[----:B-----5:R-:W-:-:S06]  /*04a0*/  SEL R15, R7, RZ, !P0 ;  /* 0x000000ff070f7207 */ /* 0x020fcc0004000000 */
[----:B------:R-:W2:Y:S01]  /*04b0*/  MUFU.RCP R17, R17 ;  /* 0x0000001100117308 */ /* 0x000ea20000001000 */
[----:B------:R-:W-:Y:S02]  /*04c0*/  FSEL R7, R2, 1, P1 ;  /* 0x3f80000002077808 */ /* 0x000fe40000800000 */
[----:B------:R-:W-:Y:S02]  /*04d0*/  SEL R14, R6, RZ, !P0 ;  /* 0x000000ff060e7207 */ /* 0x000fe40004000000 */
[----:B------:R-:W-:Y:S02]  /*04e0*/  FSEL R6, R2, 1, P2 ;  /* 0x3f80000002067808 */ /* 0x000fe40001000000 */
[----:B----4-:R-:W-:Y:S01]  /*04f0*/  SEL R18, R5, RZ, !P0 ;  /* 0x000000ff05127207 */ /* 0x010fe20004000000 */
[----:B------:R-:W4:Y:S01]  /*0500*/  LDC.64 R2, c[0x0][0x240] ;  /* 0x00009000ff027b82 */ /* 0x000f220000000a00 */
[----:B------:R-:W-:Y:S01]  /*0510*/  SEL R5, R4, RZ, !P0 ;  /* 0x000000ff04057207 */ /* 0x000fe20004000000 */
[----:B------:R-:W-:Y:S01]  /*0520*/  @!P3 FMUL R7, R7, 16777216 ;  /* 0x4b8000000707b820 */ /* 0x000fe20000400000 */
[----:B------:R-:W-:Y:S01]  /*0530*/  @!P4 FMUL R6, R6, 16777216 ;  /* 0x4b8000000606c820 */ /* 0x000fe20000400000 */
[----:B------:R-:W-:-:S02]  /*0540*/  FADD R4, R15, -R18 ;  /* 0x800000120f047221 */ /* 0x000fc40000000000 */
[----:B------:R-:W-:Y:S01]  /*0550*/  FADD R5, R14, -R5 ;  /* 0x800000050e057221 */ /* 0x000fe20000000000 */
[----:B-1----:R-:W-:Y:S01]  /*0560*/  FMUL R16, R16, R7 ;  /* 0x0000000710107220 */ /* 0x002fe20000400000 */
[----:B--2---:R-:W-:Y:S01]  /*0570*/  FMUL R17, R17, R6 ;  /* 0x0000000611117220 */ /* 0x004fe20000400000 */
[----:B---3--:R-:W-:Y:S02]  /*0580*/  SEL R8, R8, RZ, !P0 ;  /* 0x000000ff08087207 */ /* 0x008fe40004000000 */
[----:B------:R-:W-:Y:S01]  /*0590*/  SEL R10, R10, RZ, !P0 ;  /* 0x000000ff0a0a7207 */ /* 0x000fe20004000000 */
[----:B------:R-:W-:Y:S01]  /*05a0*/  FMUL R5, R5, R16 ;  /* 0x0000001005057220 */ /* 0x000fe20000400000 */
[----:B------:R-:W-:Y:S01]  /*05b0*/  SEL R9, R9, RZ, !P0 ;  /* 0x000000ff09097207 */ /* 0x000fe20004000000 */
[----:B------:R-:W-:Y:S01]  /*05c0*/  FMUL R6, R4, R17 ;  /* 0x0000001104067220 */ /* 0x000fe20000400000 */
[----:B------:R-:W-:Y:S01]  /*05d0*/  SEL R11, R11, RZ, !P0 ;  /* 0x000000ff0b0b7207 */ /* 0x000fe20004000000 */
[----:B------:R-:W-:Y:S01]  /*05e0*/  FFMA R10, R5, R8, R10 ;  /* 0x00000008050a7223 */ /* 0x000fe2000000000a */
[----:B------:R-:W-:-:S02]  /*05f0*/  SEL R5, R12, RZ, !P0 ;  /* 0x000000ff0c057207 */ /* 0x000fc40004000000 */
[----:B------:R-:W-:Y:S01]  /*0600*/  SEL R4, R13, RZ, !P0 ;  /* 0x000000ff0d047207 */ /* 0x000fe20004000000 */
[----:B------:R-:W-:Y:S02]  /*0610*/  FFMA R11, R6, R9, R11 ;  /* 0x00000009060b7223 */ /* 0x000fe4000000000b */
[----:B------:R-:W-:Y:S02]  /*0620*/  FADD R10, R5, R10 ;  /* 0x0000000a050a7221 */ /* 0x000fe40000000000 */
[----:B------:R-:W-:Y:S01]  /*0630*/  FADD R11, R4, R11 ;  /* 0x0000000b040b7221 */ /* 0x000fe20000000000 */
[----:B----4-:R-:W-:Y:S02]  /*0640*/  IMAD.WIDE R2, R0, 0x4, R2 ;  /* 0x0000000400027825 */ /* 0x010fe400078e0202 */
[----:B------:R-:W-:Y:S02]  /*0650*/  SEL R10, R10, RZ, !P0 ;  /* 0x000000ff0a0a7207 */ /* 0x000fe40004000000 */
[----:B------:R-:W-:-:S05]  /*0660*/  SEL R11, R11, RZ, !P0 ;  /* 0x000000ff0b0b7207 */ /* 0x000fca0004000000 */
[----:B------:R-:W-:Y:S01]  /*0670*/  STG.E.64 desc[UR4][R2.64], R10 ;  /* 0x0000000a02007986 */ /* 0x000fe2000c101b04 */
[----:B------:R-:W-:Y:S05]  /*0680*/  EXIT ;  /* 0x000000000000794d */ /* 0x000fea0003800000 */
.L_x_0:
[----:B------:R-:W-:-:S00]  /*0690*/  BRA `(.L_x_0) ;  /* 0xfffffffc00fc7947 */ /* 0x000fc0000383ffff */
[----:B------:R-:W-:-:S00]  /*06a0*/  NOP ;  /* 0x0000000000007918 */ /* 0x000fc00000000000 */
        /* <DEDUP_REMOVED lines=13> */
.L_x_1:


//--------------------- .nv.global.init           --------------------------
	.section	.nv.global.init,"aw",@progbits
.nv.global.init:
	.type		_$_str,@object
	.size		_$_str,(_$_str_$_2 - _$_str)
_$_str:
        /*0000*/ 	.byte	0x5f, 0x5f, 0x43, 0x55, 0x44, 0x41, 0x5f, 0x46, 0x54, 0x5a, 0x00
	.type		_$_str_$_2,@object
	.size		_$_str_$_2,(.L_1 - _$_str_$_2)
_$_str_$_2:
        /*000b*/ 	.byte	0x5f, 0x5f, 0x43, 0x55, 0x44, 0x41, 0x5f, 0x50, 0x52, 0x45, 0x43, 0x5f, 0x53, 0x51, 0x52, 0x54
        /*001b*/ 	.byte	0x00
.L_1:


//--------------------- .nv.constant0.triton_poi_fused__native_batch_norm_legit_no_training_add_constant_pad_nd_36 --------------------------
	.section	.nv.constant0.triton_poi_fused__native_batch_norm_legit_no_training_add_constant_pad_nd_36,"a",@progbits
	.sectionflags	@""
	.align	4
.nv.constant0.triton_poi_fused__native_batch_norm_legit_no_training_add_constant_pad_nd_36:
	.zero		588
